	.headerflags	@"EF_CUDA_TEXMODE_UNIFIED EF_CUDA_64BIT_ADDRESS EF_CUDA_ACCELERATORS EF_CUDA_SM90 EF_CUDA_VIRTUAL_SM(EF_CUDA_SM90)"
	.elftype	@"ET_EXEC"


//--------------------- .nv.info                  --------------------------
	.section	.nv.info,"",@"SHT_CUDA_INFO"
	.align	4


	//----- nvinfo : EIATTR_REGCOUNT
	.align		4
        /*0000*/ 	.byte	0x04, 0x2f
        /*0002*/ 	.short	(.L_1 - .L_0)
	.align		4
.L_0:
        /*0004*/ 	.word	index@(triton_poi_fused_clone_1)
        /*0008*/ 	.word	0x0000000d


	//----- nvinfo : EIATTR_MIN_STACK_SIZE
	.align		4
.L_1:
        /*000c*/ 	.byte	0x04, 0x12
        /*000e*/ 	.short	(.L_3 - .L_2)
	.align		4
.L_2:
        /*0010*/ 	.word	index@(triton_poi_fused_clone_1)
        /*0014*/ 	.word	0x00000000


	//----- nvinfo : EIATTR_FRAME_SIZE
	.align		4
.L_3:
        /*0018*/ 	.byte	0x04, 0x11
        /*001a*/ 	.short	(.L_5 - .L_4)
	.align		4
.L_4:
        /*001c*/ 	.word	index@(triton_poi_fused_clone_1)
        /*0020*/ 	.word	0x00000000


	//----- nvinfo : EIATTR_MIN_STACK_SIZE
	.align		4
.L_5:
        /*0024*/ 	.byte	0x04, 0x12
        /*0026*/ 	.short	(.L_7 - .L_6)
	.align		4
.L_6:
        /*0028*/ 	.word	index@(triton_poi_fused_clone_1)
        /*002c*/ 	.word	0x00000000
.L_7:


//--------------------- .nv.info.triton_poi_fused_clone_1 --------------------------
	.section	.nv.info.triton_poi_fused_clone_1,"",@"SHT_CUDA_INFO"
	.sectionflags	@""
	.align	4


	//----- nvinfo : EIATTR_CUDA_API_VERSION
	.align		4
        /*0000*/ 	.byte	0x04, 0x37
        /*0002*/ 	.short	(.L_9 - .L_8)
.L_8:
        /*0004*/ 	.word	0x0000007c


	//----- nvinfo : EIATTR_KPARAM_INFO
	.align		4
.L_9:
        /*0008*/ 	.byte	0x04, 0x17
        /*000a*/ 	.short	(.L_11 - .L_10)
.L_10:
        /*000c*/ 	.word	0x00000000
        /*0010*/ 	.short	0x0002
        /*0012*/ 	.short	0x0010
        /*0014*/ 	.byte	0x00, 0xf0, 0x11, 0x00


	//----- nvinfo : EIATTR_KPARAM_INFO
	.align		4
.L_11:
        /*0018*/ 	.byte	0x04, 0x17
        /*001a*/ 	.short	(.L_13 - .L_12)
.L_12:
        /*001c*/ 	.word	0x00000000
        /*0020*/ 	.short	0x0001
        /*0022*/ 	.short	0x0008
        /*0024*/ 	.byte	0x00, 0xf4, 0x21, 0x00


	//----- nvinfo : EIATTR_KPARAM_INFO
	.align		4
.L_13:
        /*0028*/ 	.byte	0x04, 0x17
        /*002a*/ 	.short	(.L_15 - .L_14)
.L_14:
        /*002c*/ 	.word	0x00000000
        /*0030*/ 	.short	0x0000
        /*0032*/ 	.short	0x0000
        /*0034*/ 	.byte	0x00, 0xf4, 0x21, 0x00


	//----- nvinfo : EIATTR_SPARSE_MMA_MASK
	.align		4
.L_15:
        /*0038*/ 	.byte	0x03, 0x50
        /*003a*/ 	.short	0x0000


	//----- nvinfo : EIATTR_MAXREG_COUNT
	.align		4
        /*003c*/ 	.byte	0x03, 0x1b
        /*003e*/ 	.short	0x00ff


	//----- nvinfo : EIATTR_EXIT_INSTR_OFFSETS
	.align		4
        /*0040*/ 	.byte	0x04, 0x1c
        /*0042*/ 	.short	(.L_17 - .L_16)


	//   ....[0]....
.L_16:
        /*0044*/ 	.word	0x00000260


	//   ....[1]....
        /*0048*/ 	.word	0x00000280


	//----- nvinfo : EIATTR_REQNTID
	.align		4
.L_17:
        /*004c*/ 	.byte	0x04, 0x10
        /*004e*/ 	.short	(.L_19 - .L_18)
.L_18:
        /*0050*/ 	.word	0x00000080
        /*0054*/ 	.word	0x00000001
        /*0058*/ 	.word	0x00000001


	//----- nvinfo : EIATTR_CBANK_PARAM_SIZE
	.align		4
.L_19:
        /*005c*/ 	.byte	0x03, 0x19
        /*005e*/ 	.short	0x0014


	//----- nvinfo : EIATTR_PARAM_CBANK
	.align		4
        /*0060*/ 	.byte	0x04, 0x0a
        /*0062*/ 	.short	(.L_21 - .L_20)
	.align		4
.L_20:
        /*0064*/ 	.word	index@(.nv.constant0.triton_poi_fused_clone_1)
        /*0068*/ 	.short	0x0210
        /*006a*/ 	.short	0x0014


	//----- nvinfo : EIATTR_SW_WAR
	.align		4
.L_21:
        /*006c*/ 	.byte	0x04, 0x36
        /*006e*/ 	.short	(.L_23 - .L_22)
.L_22:
        /*0070*/ 	.word	0x00000008
.L_23:


//--------------------- .nv.callgraph             --------------------------
	.section	.nv.callgraph,"",@"SHT_CUDA_CALLGRAPH"
	.align	4
	.sectionentsize	8
	.align		4
        /*0000*/ 	.word	0x00000000
	.align		4
        /*0004*/ 	.word	0xffffffff
	.align		4
        /*0008*/ 	.word	0x00000000
	.align		4
        /*000c*/ 	.word	0xfffffffe
	.align		4
        /*0010*/ 	.word	0x00000000
	.align		4
        /*0014*/ 	.word	0xfffffffd
	.align		4
        /*0018*/ 	.word	0x00000000
	.align		4
        /*001c*/ 	.word	0xfffffffc


//--------------------- .text.triton_poi_fused_clone_1 --------------------------
	.section	.text.triton_poi_fused_clone_1,"ax",@progbits
	.align	128
        .global         triton_poi_fused_clone_1
        .type           triton_poi_fused_clone_1,@function
        .size           triton_poi_fused_clone_1,(.L_x_1 - triton_poi_fused_clone_1)
        .other          triton_poi_fused_clone_1,@"STO_CUDA_ENTRY STV_DEFAULT"
triton_poi_fused_clone_1:
.text.triton_poi_fused_clone_1:
[----:B------:R-:W0:Y:S02]  /*0000*/  LDC R1, c[0x0][0x28] ;  /* 0x00000a00ff017b82 */ /* 0x000e240000000800 */
[----:B------:R-:W1:Y:S01]  /*0010*/  S2R R0, SR_TID.X ;  /* 0x0000000000007919 */ /* 0x000e620000002100 */
[----:B------:R-:W-:Y:S01]  /*0020*/  ULDC.64 UR4, c[0x0][0x208] ;  /* 0x0000820000047ab9 */ /* 0x000fe20000000a00 */
[----:B------:R-:W2:Y:S01]  /*0030*/  S2R R3, SR_CTAID.X ;  /* 0x0000000000037919 */ /* 0x000ea20000002500 */
[----:B-1----:R-:W-:-:S05]  /*0040*/  IMAD.SHL.U32 R0, R0, 0x2, RZ ;  /* 0x0000000200007824 */ /* 0x002fca00078e00ff */
[----:B------:R-:W-:-:S05]  /*0050*/  LOP3.LUT R0, R0, 0xfe, RZ, 0xc0, !PT ;  /* 0x000000fe00007812 */ /* 0x000fca00078ec0ff */
[----:B--2---:R-:W-:-:S04]  /*0060*/  IMAD R0, R3, 0x100, R0 ;  /* 0x0000010003007824 */ /* 0x004fc800078e0200 */
[C---:B------:R-:W-:Y:S01]  /*0070*/  IMAD.HI R5, R0.reuse, 0x38e38e39, RZ ;  /* 0x38e38e3900057827 */ /* 0x040fe200078e02ff */
[----:B------:R-:W-:Y:S02]  /*0080*/  IADD3 R4, R0, 0x1, RZ ;  /* 0x0000000100047810 */ /* 0x000fe40007ffe0ff */
[----:B------:R-:W-:Y:S02]  /*0090*/  ISETP.GE.AND P0, PT, R0, 0x90, PT ;  /* 0x000000900000780c */ /* 0x000fe40003f06270 */
[----:B------:R-:W-:Y:S01]  /*00a0*/  SHF.R.U32.HI R6, RZ, 0x1f, R5 ;  /* 0x0000001fff067819 */ /* 0x000fe20000011605 */
[----:B------:R-:W-:-:S03]  /*00b0*/  IMAD.HI R2, R4, 0x38e38e39, RZ ;  /* 0x38e38e3904027827 */ /* 0x000fc600078e02ff */
[----:B------:R-:W-:Y:S02]  /*00c0*/  LEA.HI.SX32 R7, R5, R6, 0x1f ;  /* 0x0000000605077211 */ /* 0x000fe400078ffaff */
[----:B------:R-:W-:Y:S02]  /*00d0*/  SHF.R.S32.HI R3, RZ, 0x1, R2 ;  /* 0x00000001ff037819 */ /* 0x000fe40000011402 */
[----:B------:R-:W-:Y:S02]  /*00e0*/  SHF.R.S32.HI R8, RZ, 0x1f, R7 ;  /* 0x0000001fff087819 */ /* 0x000fe40000011407 */
[----:B------:R-:W-:Y:S02]  /*00f0*/  LEA.HI R9, R2, R3, RZ, 0x1 ;  /* 0x0000000302097211 */ /* 0x000fe400078f08ff */
[----:B------:R-:W1:Y:S01]  /*0100*/  LDC.64 R2, c[0x0][0x210] ;  /* 0x00008400ff027b82 */ /* 0x000e620000000a00 */
[----:B------:R-:W-:Y:S02]  /*0110*/  LEA.HI R8, R8, R7, RZ, 0x2 ;  /* 0x0000000708087211 */ /* 0x000fe400078f10ff */
[----:B------:R-:W-:-:S02]  /*0120*/  SHF.R.S32.HI R10, RZ, 0x1f, R9 ;  /* 0x0000001fff0a7819 */ /* 0x000fc40000011409 */
[----:B------:R-:W-:Y:S01]  /*0130*/  LEA.HI.SX32 R6, R5, R6, 0x1d ;  /* 0x0000000605067211 */ /* 0x000fe200078feaff */
[----:B------:R-:W-:Y:S01]  /*0140*/  IMAD R5, R7, -0x9, R0 ;  /* 0xfffffff707057824 */ /* 0x000fe200078e0200 */
[----:B------:R-:W-:Y:S02]  /*0150*/  LEA.HI R10, R10, R9, RZ, 0x2 ;  /* 0x000000090a0a7211 */ /* 0x000fe400078f10ff */
[----:B------:R-:W-:Y:S01]  /*0160*/  LOP3.LUT R8, R8, 0xfffffffc, RZ, 0xc0, !PT ;  /* 0xfffffffc08087812 */ /* 0x000fe200078ec0ff */
[----:B------:R-:W-:Y:S01]  /*0170*/  IMAD R5, R6, 0x9, R5 ;  /* 0x0000000906057824 */ /* 0x000fe200078e0205 */
[----:B------:R-:W-:Y:S02]  /*0180*/  LOP3.LUT R10, R10, 0xfffffffc, RZ, 0xc0, !PT ;  /* 0xfffffffc0a0a7812 */ /* 0x000fe400078ec0ff */
[----:B------:R-:W-:-:S03]  /*0190*/  IADD3 R8, R7, -R8, RZ ;  /* 0x8000000807087210 */ /* 0x000fc60007ffe0ff */
[C---:B------:R-:W-:Y:S02]  /*01a0*/  IMAD.IADD R10, R9.reuse, 0x1, -R10 ;  /* 0x00000001090a7824 */ /* 0x040fe400078e0a0a */
[----:B------:R-:W-:Y:S02]  /*01b0*/  IMAD R9, R9, -0x9, R4 ;  /* 0xfffffff709097824 */ /* 0x000fe400078e0204 */
[----:B------:R-:W-:Y:S02]  /*01c0*/  IMAD R5, R8, 0x24, R5 ;  /* 0x0000002408057824 */ /* 0x000fe400078e0205 */
[----:B------:R-:W-:Y:S02]  /*01d0*/  IMAD R9, R10, 0x24, R9 ;  /* 0x000000240a097824 */ /* 0x000fe400078e0209 */
[----:B-1----:R-:W-:-:S04]  /*01e0*/  IMAD.WIDE R4, R5, 0x4, R2 ;  /* 0x0000000405047825 */ /* 0x002fc800078e0202 */
[----:B------:R-:W-:Y:S02]  /*01f0*/  IMAD R9, R6, 0x9, R9 ;  /* 0x0000000906097824 */ /* 0x000fe400078e0209 */
[----:B------:R-:W1:Y:S02]  /*0200*/  LDC.64 R6, c[0x0][0x218] ;  /* 0x00008600ff067b82 */ /* 0x000e640000000a00 */
[----:B------:R-:W-:Y:S01]  /*0210*/  IMAD.WIDE R2, R9, 0x4, R2 ;  /* 0x0000000409027825 */ /* 0x000fe200078e0202 */
[----:B------:R-:W-:-:S06]  /*0220*/  CS2R R8, SRZ ;  /* 0x0000000000087805 */ /* 0x000fcc000001ff00 */
[----:B------:R2:W5:Y:S04]  /*0230*/  @!P0 LDG.E R8, desc[UR4][R4.64] ;  /* 0x0000000404088981 */ /* 0x000568000c1e1900 */
[----:B------:R2:W5:Y:S01]  /*0240*/  @!P0 LDG.E R9, desc[UR4][R2.64] ;  /* 0x0000000402098981 */ /* 0x000562000c1e1900 */
[----:B-1----:R-:W-:Y:S01]  /*0250*/  IMAD.WIDE R6, R0, 0x4, R6 ;  /* 0x0000000400067825 */ /* 0x002fe200078e0206 */
[----:B--2---:R-:W-:Y:S06]  /*0260*/  @P0 EXIT ;  /* 0x000000000000094d */ /* 0x004fec0003800000 */
[----:B-----5:R-:W-:Y:S01]  /*0270*/  STG.E.64 desc[UR4][R6.64], R8 ;  /* 0x0000000806007986 */ /* 0x020fe2000c101b04 */
[----:B------:R-:W-:Y:S05]  /*0280*/  EXIT ;  /* 0x000000000000794d */ /* 0x000fea0003800000 */
.L_x_0:
[----:B------:R-:W-:-:S00]  /*0290*/  BRA `(.L_x_0) ;  /* 0xfffffffc00fc7947 */ /* 0x000fc0000383ffff */
[----:B------:R-:W-:-:S00]  /*02a0*/  NOP ;  /* 0x0000000000007918 */ /* 0x000fc00000000000 */
        /* <DEDUP_REMOVED lines=13> */
.L_x_1:


//--------------------- .nv.constant0.triton_poi_fused_clone_1 --------------------------
	.section	.nv.constant0.triton_poi_fused_clone_1,"a",@progbits
	.sectionflags	@""
	.align	4
.nv.constant0.triton_poi_fused_clone_1:
	.zero		548
